//
// Generated by NVIDIA NVVM Compiler
//
// Compiler Build ID: CL-36424714
// Cuda compilation tools, release 13.0, V13.0.88
// Based on NVVM 20.0.0
//

.version 9.0
.target sm_100
.address_size 64

	// .globl	_Z9addKernelPiS_S_

.visible .entry _Z9addKernelPiS_S_(
	.param .u64 .ptr .align 1 _Z9addKernelPiS_S__param_0,
	.param .u64 .ptr .align 1 _Z9addKernelPiS_S__param_1,
	.param .u64 .ptr .align 1 _Z9addKernelPiS_S__param_2
)
{
	.reg .b32 	%r<8>;
	.reg .b64 	%rd<11>;

	ld.param.u64 	%rd1, [_Z9addKernelPiS_S__param_0];
	ld.param.u64 	%rd2, [_Z9addKernelPiS_S__param_1];
	ld.param.u64 	%rd3, [_Z9addKernelPiS_S__param_2];
	cvta.to.global.u64 	%rd4, %rd3;
	cvta.to.global.u64 	%rd5, %rd2;
	cvta.to.global.u64 	%rd6, %rd1;
	mov.u32 	%r1, %tid.x;
	mov.u32 	%r2, %ctaid.x;
	mov.u32 	%r3, %ntid.x;
	mad.lo.s32 	%r4, %r2, %r3, %r1;
	mul.wide.s32 	%rd7, %r4, 4;
	add.s64 	%rd8, %rd6, %rd7;
	ld.global.u32 	%r5, [%rd8];
	add.s64 	%rd9, %rd5, %rd7;
	ld.global.u32 	%r6, [%rd9];
	add.s32 	%r7, %r6, %r5;
	add.s64 	%rd10, %rd4, %rd7;
	st.global.u32 	[%rd10], %r7;
	ret;

}
	// .globl	_Z9mulKernelPiS_S_
.visible .entry _Z9mulKernelPiS_S_(
	.param .u64 .ptr .align 1 _Z9mulKernelPiS_S__param_0,
	.param .u64 .ptr .align 1 _Z9mulKernelPiS_S__param_1,
	.param .u64 .ptr .align 1 _Z9mulKernelPiS_S__param_2
)
{
	.reg .b32 	%r<8>;
	.reg .b64 	%rd<11>;

	ld.param.u64 	%rd1, [_Z9mulKernelPiS_S__param_0];
	ld.param.u64 	%rd2, [_Z9mulKernelPiS_S__param_1];
	ld.param.u64 	%rd3, [_Z9mulKernelPiS_S__param_2];
	cvta.to.global.u64 	%rd4, %rd3;
	cvta.to.global.u64 	%rd5, %rd2;
	cvta.to.global.u64 	%rd6, %rd1;
	mov.u32 	%r1, %tid.x;
	mov.u32 	%r2, %ctaid.x;
	mov.u32 	%r3, %ntid.x;
	mad.lo.s32 	%r4, %r2, %r3, %r1;
	mul.wide.s32 	%rd7, %r4, 4;
	add.s64 	%rd8, %rd6, %rd7;
	ld.global.u32 	%r5, [%rd8];
	add.s64 	%rd9, %rd5, %rd7;
	ld.global.u32 	%r6, [%rd9];
	mul.lo.s32 	%r7, %r6, %r5;
	add.s64 	%rd10, %rd4, %rd7;
	st.global.u32 	[%rd10], %r7;
	ret;

}


// ===== COMPILED SASS (sm_100) =====

	.target	sm_100

	.elftype	@"ET_EXEC"


//--------------------- .note.nv.tkinfo           --------------------------
	.section	.note.nv.tkinfo,"",@"SHT_NOTE"
	.sectionflags	@"SHF_NOTE_NV_TKINFO"
	.tkinfo
        /*0018*/ 	.word	0x00000002
        /*0030*/ 	.string	""
        /*0030*/ 	.string	"ptxas"
        /*0030*/ 	.string	"Cuda compilation tools, release 13.0, V13.0.88"
        /*0030*/ 	.string	"Build cuda_13.0.r13.0/compiler.36424714_0"
        /*0030*/ 	.string	"-arch sm_100 -m 64 "



//--------------------- .note.nv.cuinfo           --------------------------
	.section	.note.nv.cuinfo,"",@"SHT_NOTE"
	.sectionflags	@"SHF_NOTE_NV_CUINFO"
        /*0018*/ 	.short	0x0002
        /*001a*/ 	.short	0x0064
        /*001c*/ 	.short	0x0082
	.zero		2


//--------------------- .nv.info                  --------------------------
	.section	.nv.info,"",@"SHT_CUDA_INFO"
	.align	4


	//----- nvinfo : EIATTR_REGCOUNT
	.align		4
        /*0000*/ 	.byte	0x04, 0x2f
        /*0002*/ 	.short	(.L_1 - .L_0)
	.align		4
.L_0:
        /*0004*/ 	.word	index@(_Z9addKernelPiS_S_)
        /*0008*/ 	.word	0x0000000c


	//----- nvinfo : EIATTR_FRAME_SIZE
	.align		4
.L_1:
        /*000c*/ 	.byte	0x04, 0x11
        /*000e*/ 	.short	(.L_3 - .L_2)
	.align		4
.L_2:
        /*0010*/ 	.word	index@(_Z9addKernelPiS_S_)
        /*0014*/ 	.word	0x00000000


	//----- nvinfo : EIATTR_REGCOUNT
	.align		4
.L_3:
        /*0018*/ 	.byte	0x04, 0x2f
        /*001a*/ 	.short	(.L_5 - .L_4)
	.align		4
.L_4:
        /*001c*/ 	.word	index@(_Z9mulKernelPiS_S_)
        /*0020*/ 	.word	0x0000000c


	//----- nvinfo : EIATTR_FRAME_SIZE
	.align		4
.L_5:
        /*0024*/ 	.byte	0x04, 0x11
        /*0026*/ 	.short	(.L_7 - .L_6)
	.align		4
.L_6:
        /*0028*/ 	.word	index@(_Z9mulKernelPiS_S_)
        /*002c*/ 	.word	0x00000000


	//----- nvinfo : EIATTR_MIN_STACK_SIZE
	.align		4
.L_7:
        /*0030*/ 	.byte	0x04, 0x12
        /*0032*/ 	.short	(.L_9 - .L_8)
	.align		4
.L_8:
        /*0034*/ 	.word	index@(_Z9mulKernelPiS_S_)
        /*0038*/ 	.word	0x00000000


	//----- nvinfo : EIATTR_MIN_STACK_SIZE
	.align		4
.L_9:
        /*003c*/ 	.byte	0x04, 0x12
        /*003e*/ 	.short	(.L_11 - .L_10)
	.align		4
.L_10:
        /*0040*/ 	.word	index@(_Z9addKernelPiS_S_)
        /*0044*/ 	.word	0x00000000
.L_11:


//--------------------- .nv.compat                --------------------------
	.section	.nv.compat,"",@"SHT_CUDA_COMPAT_INFO"
	.align	4
        /*0000*/ 	.byte	0x02, 0x09, 0x00, 0x00, 0x02, 0x02, 0x01, 0x00, 0x02, 0x05, 0x05, 0x00, 0x03, 0x07, 0x01, 0x01
        /*0010*/ 	.byte	0x02, 0x03, 0x00, 0x00, 0x02, 0x06, 0x01, 0x00, 0x04, 0x0b, 0x08, 0x00, 0x09, 0x00, 0x00, 0x00
        /*0020*/ 	.byte	0x00, 0x00, 0x00, 0x00


//--------------------- .nv.info._Z9mulKernelPiS_S_ --------------------------
	.section	.nv.info._Z9mulKernelPiS_S_,"",@"SHT_CUDA_INFO"
	.sectionflags	@""
	.align	4


	//----- nvinfo : EIATTR_CUDA_API_VERSION
	.align		4
        /*0000*/ 	.byte	0x04, 0x37
        /*0002*/ 	.short	(.L_13 - .L_12)
.L_12:
        /*0004*/ 	.word	0x00000082


	//----- nvinfo : EIATTR_KPARAM_INFO
	.align		4
.L_13:
        /*0008*/ 	.byte	0x04, 0x17
        /*000a*/ 	.short	(.L_15 - .L_14)
.L_14:
        /*000c*/ 	.word	0x00000000
        /*0010*/ 	.short	0x0002
        /*0012*/ 	.short	0x0010
        /*0014*/ 	.byte	0x00, 0xf5, 0x21, 0x00


	//----- nvinfo : EIATTR_KPARAM_INFO
	.align		4
.L_15:
        /*0018*/ 	.byte	0x04, 0x17
        /*001a*/ 	.short	(.L_17 - .L_16)
.L_16:
        /*001c*/ 	.word	0x00000000
        /*0020*/ 	.short	0x0001
        /*0022*/ 	.short	0x0008
        /*0024*/ 	.byte	0x00, 0xf5, 0x21, 0x00


	//----- nvinfo : EIATTR_KPARAM_INFO
	.align		4
.L_17:
        /*0028*/ 	.byte	0x04, 0x17
        /*002a*/ 	.short	(.L_19 - .L_18)
.L_18:
        /*002c*/ 	.word	0x00000000
        /*0030*/ 	.short	0x0000
        /*0032*/ 	.short	0x0000
        /*0034*/ 	.byte	0x00, 0xf5, 0x21, 0x00


	//----- nvinfo : EIATTR_SPARSE_MMA_MASK
	.align		4
.L_19:
        /*0038*/ 	.byte	0x03, 0x50
        /*003a*/ 	.short	0x0000


	//----- nvinfo : EIATTR_MAXREG_COUNT
	.align		4
        /*003c*/ 	.byte	0x03, 0x1b
        /*003e*/ 	.short	0x00ff


	//----- nvinfo : EIATTR_MERCURY_ISA_VERSION
	.align		4
        /*0040*/ 	.byte	0x03, 0x5f
        /*0042*/ 	.short	0x0101


	//----- nvinfo : EIATTR_VRC_CTA_INIT_COUNT
	.align		4
        /*0044*/ 	.byte	0x02, 0x4a
	.zero		1
	.zero		1


	//----- nvinfo : EIATTR_EXIT_INSTR_OFFSETS
	.align		4
        /*0048*/ 	.byte	0x04, 0x1c
        /*004a*/ 	.short	(.L_21 - .L_20)


	//   ....[0]....
.L_20:
        /*004c*/ 	.word	0x00000100


	//----- nvinfo : EIATTR_CBANK_PARAM_SIZE
	.align		4
.L_21:
        /*0050*/ 	.byte	0x03, 0x19
        /*0052*/ 	.short	0x0018


	//----- nvinfo : EIATTR_PARAM_CBANK
	.align		4
        /*0054*/ 	.byte	0x04, 0x0a
        /*0056*/ 	.short	(.L_23 - .L_22)
	.align		4
.L_22:
        /*0058*/ 	.word	index@(.nv.constant0._Z9mulKernelPiS_S_)
        /*005c*/ 	.short	0x0380
        /*005e*/ 	.short	0x0018


	//----- nvinfo : EIATTR_SW_WAR
	.align		4
.L_23:
        /*0060*/ 	.byte	0x04, 0x36
        /*0062*/ 	.short	(.L_25 - .L_24)
.L_24:
        /*0064*/ 	.word	0x00000008
.L_25:


//--------------------- .nv.info._Z9addKernelPiS_S_ --------------------------
	.section	.nv.info._Z9addKernelPiS_S_,"",@"SHT_CUDA_INFO"
	.sectionflags	@""
	.align	4


	//----- nvinfo : EIATTR_CUDA_API_VERSION
	.align		4
        /*0000*/ 	.byte	0x04, 0x37
        /*0002*/ 	.short	(.L_27 - .L_26)
.L_26:
        /*0004*/ 	.word	0x00000082


	//----- nvinfo : EIATTR_KPARAM_INFO
	.align		4
.L_27:
        /*0008*/ 	.byte	0x04, 0x17
        /*000a*/ 	.short	(.L_29 - .L_28)
.L_28:
        /*000c*/ 	.word	0x00000000
        /*0010*/ 	.short	0x0002
        /*0012*/ 	.short	0x0010
        /*0014*/ 	.byte	0x00, 0xf5, 0x21, 0x00


	//----- nvinfo : EIATTR_KPARAM_INFO
	.align		4
.L_29:
        /*0018*/ 	.byte	0x04, 0x17
        /*001a*/ 	.short	(.L_31 - .L_30)
.L_30:
        /*001c*/ 	.word	0x00000000
        /*0020*/ 	.short	0x0001
        /*0022*/ 	.short	0x0008
        /*0024*/ 	.byte	0x00, 0xf5, 0x21, 0x00


	//----- nvinfo : EIATTR_KPARAM_INFO
	.align		4
.L_31:
        /*0028*/ 	.byte	0x04, 0x17
        /*002a*/ 	.short	(.L_33 - .L_32)
.L_32:
        /*002c*/ 	.word	0x00000000
        /*0030*/ 	.short	0x0000
        /*0032*/ 	.short	0x0000
        /*0034*/ 	.byte	0x00, 0xf5, 0x21, 0x00


	//----- nvinfo : EIATTR_SPARSE_MMA_MASK
	.align		4
.L_33:
        /*0038*/ 	.byte	0x03, 0x50
        /*003a*/ 	.short	0x0000


	//----- nvinfo : EIATTR_MAXREG_COUNT
	.align		4
        /*003c*/ 	.byte	0x03, 0x1b
        /*003e*/ 	.short	0x00ff


	//----- nvinfo : EIATTR_MERCURY_ISA_VERSION
	.align		4
        /*0040*/ 	.byte	0x03, 0x5f
        /*0042*/ 	.short	0x0101


	//----- nvinfo : EIATTR_VRC_CTA_INIT_COUNT
	.align		4
        /*0044*/ 	.byte	0x02, 0x4a
	.zero		1
	.zero		1


	//----- nvinfo : EIATTR_EXIT_INSTR_OFFSETS
	.align		4
        /*0048*/ 	.byte	0x04, 0x1c
        /*004a*/ 	.short	(.L_35 - .L_34)


	//   ....[0]....
.L_34:
        /*004c*/ 	.word	0x00000100


	//----- nvinfo : EIATTR_CBANK_PARAM_SIZE
	.align		4
.L_35:
        /*0050*/ 	.byte	0x03, 0x19
        /*0052*/ 	.short	0x0018


	//----- nvinfo : EIATTR_PARAM_CBANK
	.align		4
        /*0054*/ 	.byte	0x04, 0x0a
        /*0056*/ 	.short	(.L_37 - .L_36)
	.align		4
.L_36:
        /*0058*/ 	.word	index@(.nv.constant0._Z9addKernelPiS_S_)
        /*005c*/ 	.short	0x0380
        /*005e*/ 	.short	0x0018


	//----- nvinfo : EIATTR_SW_WAR
	.align		4
.L_37:
        /*0060*/ 	.byte	0x04, 0x36
        /*0062*/ 	.short	(.L_39 - .L_38)
.L_38:
        /*0064*/ 	.word	0x00000008
.L_39:


//--------------------- .nv.callgraph             --------------------------
	.section	.nv.callgraph,"",@"SHT_CUDA_CALLGRAPH"
	.align	4
	.sectionentsize	8
	.align		4
        /*0000*/ 	.word	0x00000000
	.align		4
        /*0004*/ 	.word	0xffffffff
	.align		4
        /*0008*/ 	.word	0x00000000
	.align		4
        /*000c*/ 	.word	0xfffffffe
	.align		4
        /*0010*/ 	.word	0x00000000
	.align		4
        /*0014*/ 	.word	0xfffffffd
	.align		4
        /*0018*/ 	.word	0x00000000
	.align		4
        /*001c*/ 	.word	0xfffffffc


//--------------------- .text._Z9mulKernelPiS_S_  --------------------------
	.section	.text._Z9mulKernelPiS_S_,"ax",@progbits
	.align	128
        .global         _Z9mulKernelPiS_S_
        .type           _Z9mulKernelPiS_S_,@function
        .size           _Z9mulKernelPiS_S_,(.L_x_2 - _Z9mulKernelPiS_S_)
        .other          _Z9mulKernelPiS_S_,@"STO_CUDA_ENTRY STV_DEFAULT"
_Z9mulKernelPiS_S_:
.text._Z9mulKernelPiS_S_:
[----:B------:R-:W-:Y:S01]  /*0000*/  LDC R1, c[0x0][0x37c] ;  /* 0x0000df00ff017b82 */ /* 0x000fe20000000800 */
[----:B------:R-:W0:Y:S07]  /*0010*/  S2R R9, SR_TID.X ;  /* 0x0000000000097919 */ /* 0x000e2e0000002100 */
[----:B------:R-:W0:Y:S01]  /*0020*/  S2UR UR6, SR_CTAID.X ;  /* 0x00000000000679c3 */ /* 0x000e220000002500 */
[----:B------:R-:W1:Y:S07]  /*0030*/  LDCU.64 UR4, c[0x0][0x358] ;  /* 0x00006b00ff0477ac */ /* 0x000e6e0008000a00 */
[----:B------:R-:W0:Y:S08]  /*0040*/  LDC R0, c[0x0][0x360] ;  /* 0x0000d800ff007b82 */ /* 0x000e300000000800 */
[----:B------:R-:W2:Y:S08]  /*0050*/  LDC.64 R2, c[0x0][0x380] ;  /* 0x0000e000ff027b82 */ /* 0x000eb00000000a00 */
[----:B------:R-:W3:Y:S01]  /*0060*/  LDC.64 R4, c[0x0][0x388] ;  /* 0x0000e200ff047b82 */ /* 0x000ee20000000a00 */
[----:B0-----:R-:W-:-:S07]  /*0070*/  IMAD R9, R0, UR6, R9 ;  /* 0x0000000600097c24 */ /* 0x001fce000f8e0209 */
[----:B------:R-:W0:Y:S01]  /*0080*/  LDC.64 R6, c[0x0][0x390] ;  /* 0x0000e400ff067b82 */ /* 0x000e220000000a00 */
[----:B--2---:R-:W-:-:S06]  /*0090*/  IMAD.WIDE R2, R9, 0x4, R2 ;  /* 0x0000000409027825 */ /* 0x004fcc00078e0202 */
[----:B-1----:R-:W2:Y:S01]  /*00a0*/  LDG.E R2, desc[UR4][R2.64] ;  /* 0x0000000402027981 */ /* 0x002ea2000c1e1900 */
[----:B---3--:R-:W-:-:S06]  /*00b0*/  IMAD.WIDE R4, R9, 0x4, R4 ;  /* 0x0000000409047825 */ /* 0x008fcc00078e0204 */
[----:B------:R-:W2:Y:S01]  /*00c0*/  LDG.E R5, desc[UR4][R4.64] ;  /* 0x0000000404057981 */ /* 0x000ea2000c1e1900 */
[----:B0-----:R-:W-:-:S04]  /*00d0*/  IMAD.WIDE R6, R9, 0x4, R6 ;  /* 0x0000000409067825 */ /* 0x001fc800078e0206 */
[----:B--2---:R-:W-:-:S05]  /*00e0*/  IMAD R9, R2, R5, RZ ;  /* 0x0000000502097224 */ /* 0x004fca00078e02ff */
[----:B------:R-:W-:Y:S01]  /*00f0*/  STG.E desc[UR4][R6.64], R9 ;  /* 0x0000000906007986 */ /* 0x000fe2000c101904 */
[----:B------:R-:W-:Y:S05]  /*0100*/  EXIT ;  /* 0x000000000000794d */ /* 0x000fea0003800000 */
.L_x_0:
[----:B------:R-:W-:-:S00]  /*0110*/  BRA `(.L_x_0) ;  /* 0xfffffffc00fc7947 */ /* 0x000fc0000383ffff */
[----:B------:R-:W-:-:S00]  /*0120*/  NOP ;  /* 0x0000000000007918 */ /* 0x000fc00000000000 */
        /* <DEDUP_REMOVED lines=13> */
.L_x_2:


//--------------------- .text._Z9addKernelPiS_S_  --------------------------
	.section	.text._Z9addKernelPiS_S_,"ax",@progbits
	.align	128
        .global         _Z9addKernelPiS_S_
        .type           _Z9addKernelPiS_S_,@function
        .size           _Z9addKernelPiS_S_,(.L_x_3 - _Z9addKernelPiS_S_)
        .other          _Z9addKernelPiS_S_,@"STO_CUDA_ENTRY STV_DEFAULT"
_Z9addKernelPiS_S_:
.text._Z9addKernelPiS_S_:
        /* <DEDUP_REMOVED lines=13> */
[----:B0-----:R-:W-:Y:S01]  /*00d0*/  IMAD.WIDE R6, R9, 0x4, R6 ;  /* 0x0000000409067825 */ /* 0x001fe200078e0206 */
[----:B--2---:R-:W-:-:S05]  /*00e0*/  IADD3 R9, PT, PT, R2, R5, RZ ;  /* 0x0000000502097210 */ /* 0x004fca0007ffe0ff */
[----:B------:R-:W-:Y:S01]  /*00f0*/  STG.E desc[UR4][R6.64], R9 ;  /* 0x0000000906007986 */ /* 0x000fe2000c101904 */
[----:B------:R-:W-:Y:S05]  /*0100*/  EXIT ;  /* 0x000000000000794d */ /* 0x000fea0003800000 */
.L_x_1:
        /* <DEDUP_REMOVED lines=15> */
.L_x_3:


//--------------------- .nv.shared.reserved.0     --------------------------
	.section	.nv.shared.reserved.0,"aw",@nobits
	.weak		__nv_reservedSMEM_offset_0_alias
	.size		__nv_reservedSMEM_offset_0_alias, 0, 64
	.other		__nv_reservedSMEM_offset_0_alias,@"STO_CUDA_RESERVED_SHARED STV_DEFAULT"
__nv_reservedSMEM_offset_0_alias:
	.zero		0
	.zero		64


//--------------------- .nv.constant0._Z9mulKernelPiS_S_ --------------------------
	.section	.nv.constant0._Z9mulKernelPiS_S_,"a",@progbits
	.sectionflags	@""
	.align	4
.nv.constant0._Z9mulKernelPiS_S_:
	.zero		920


//--------------------- .nv.constant0._Z9addKernelPiS_S_ --------------------------
	.section	.nv.constant0._Z9addKernelPiS_S_,"a",@progbits
	.sectionflags	@""
	.align	4
.nv.constant0._Z9addKernelPiS_S_:
	.zero		920


//--------------------- SYMBOLS --------------------------

	.type		.nv.reservedSmem.offset0,@object
	.size		.nv.reservedSmem.offset0,0x4
